//
// Generated by NVIDIA NVVM Compiler
//
// Compiler Build ID: CL-36424714
// Cuda compilation tools, release 13.0, V13.0.88
// Based on NVVM 20.0.0
//

.version 9.0
.target sm_100
.address_size 64

	// .globl	_Z13float_to_halfPfP6__half

.visible .entry _Z13float_to_halfPfP6__half(
	.param .u64 .ptr .align 1 _Z13float_to_halfPfP6__half_param_0,
	.param .u64 .ptr .align 1 _Z13float_to_halfPfP6__half_param_1
)
{
	.reg .b16 	%rs<2>;
	.reg .b32 	%r<2>;
	.reg .b32 	%f<2>;
	.reg .b64 	%rd<9>;

	ld.param.u64 	%rd1, [_Z13float_to_halfPfP6__half_param_0];
	ld.param.u64 	%rd2, [_Z13float_to_halfPfP6__half_param_1];
	cvta.to.global.u64 	%rd3, %rd2;
	cvta.to.global.u64 	%rd4, %rd1;
	mov.u32 	%r1, %ctaid.x;
	mul.wide.u32 	%rd5, %r1, 4;
	add.s64 	%rd6, %rd4, %rd5;
	ld.global.f32 	%f1, [%rd6];
	// begin inline asm
	{  cvt.rn.f16.f32 %rs1, %f1;}

	// end inline asm
	mul.wide.u32 	%rd7, %r1, 2;
	add.s64 	%rd8, %rd3, %rd7;
	st.global.u16 	[%rd8], %rs1;
	ret;

}


// ===== COMPILED SASS (sm_100) =====

	.target	sm_100

	.elftype	@"ET_EXEC"


//--------------------- .note.nv.tkinfo           --------------------------
	.section	.note.nv.tkinfo,"",@"SHT_NOTE"
	.sectionflags	@"SHF_NOTE_NV_TKINFO"
	.tkinfo
        /*0018*/ 	.word	0x00000002
        /*0030*/ 	.string	""
        /*0030*/ 	.string	"ptxas"
        /*0030*/ 	.string	"Cuda compilation tools, release 13.0, V13.0.88"
        /*0030*/ 	.string	"Build cuda_13.0.r13.0/compiler.36424714_0"
        /*0030*/ 	.string	"-arch sm_100 -m 64 "



//--------------------- .note.nv.cuinfo           --------------------------
	.section	.note.nv.cuinfo,"",@"SHT_NOTE"
	.sectionflags	@"SHF_NOTE_NV_CUINFO"
        /*0018*/ 	.short	0x0002
        /*001a*/ 	.short	0x0064
        /*001c*/ 	.short	0x0082
	.zero		2


//--------------------- .nv.info                  --------------------------
	.section	.nv.info,"",@"SHT_CUDA_INFO"
	.align	4


	//----- nvinfo : EIATTR_REGCOUNT
	.align		4
        /*0000*/ 	.byte	0x04, 0x2f
        /*0002*/ 	.short	(.L_1 - .L_0)
	.align		4
.L_0:
        /*0004*/ 	.word	index@(_Z13float_to_halfPfP6__half)
        /*0008*/ 	.word	0x0000000a


	//----- nvinfo : EIATTR_FRAME_SIZE
	.align		4
.L_1:
        /*000c*/ 	.byte	0x04, 0x11
        /*000e*/ 	.short	(.L_3 - .L_2)
	.align		4
.L_2:
        /*0010*/ 	.word	index@(_Z13float_to_halfPfP6__half)
        /*0014*/ 	.word	0x00000000


	//----- nvinfo : EIATTR_MIN_STACK_SIZE
	.align		4
.L_3:
        /*0018*/ 	.byte	0x04, 0x12
        /*001a*/ 	.short	(.L_5 - .L_4)
	.align		4
.L_4:
        /*001c*/ 	.word	index@(_Z13float_to_halfPfP6__half)
        /*0020*/ 	.word	0x00000000
.L_5:


//--------------------- .nv.compat                --------------------------
	.section	.nv.compat,"",@"SHT_CUDA_COMPAT_INFO"
	.align	4
        /*0000*/ 	.byte	0x02, 0x09, 0x00, 0x00, 0x02, 0x02, 0x01, 0x00, 0x02, 0x05, 0x05, 0x00, 0x03, 0x07, 0x01, 0x01
        /*0010*/ 	.byte	0x02, 0x03, 0x00, 0x00, 0x02, 0x06, 0x01, 0x00, 0x04, 0x0b, 0x08, 0x00, 0x09, 0x00, 0x00, 0x00
        /*0020*/ 	.byte	0x00, 0x00, 0x00, 0x00


//--------------------- .nv.info._Z13float_to_halfPfP6__half --------------------------
	.section	.nv.info._Z13float_to_halfPfP6__half,"",@"SHT_CUDA_INFO"
	.sectionflags	@""
	.align	4


	//----- nvinfo : EIATTR_CUDA_API_VERSION
	.align		4
        /*0000*/ 	.byte	0x04, 0x37
        /*0002*/ 	.short	(.L_7 - .L_6)
.L_6:
        /*0004*/ 	.word	0x00000082


	//----- nvinfo : EIATTR_KPARAM_INFO
	.align		4
.L_7:
        /*0008*/ 	.byte	0x04, 0x17
        /*000a*/ 	.short	(.L_9 - .L_8)
.L_8:
        /*000c*/ 	.word	0x00000000
        /*0010*/ 	.short	0x0001
        /*0012*/ 	.short	0x0008
        /*0014*/ 	.byte	0x00, 0xf5, 0x21, 0x00


	//----- nvinfo : EIATTR_KPARAM_INFO
	.align		4
.L_9:
        /*0018*/ 	.byte	0x04, 0x17
        /*001a*/ 	.short	(.L_11 - .L_10)
.L_10:
        /*001c*/ 	.word	0x00000000
        /*0020*/ 	.short	0x0000
        /*0022*/ 	.short	0x0000
        /*0024*/ 	.byte	0x00, 0xf5, 0x21, 0x00


	//----- nvinfo : EIATTR_SPARSE_MMA_MASK
	.align		4
.L_11:
        /*0028*/ 	.byte	0x03, 0x50
        /*002a*/ 	.short	0x0000


	//----- nvinfo : EIATTR_MAXREG_COUNT
	.align		4
        /*002c*/ 	.byte	0x03, 0x1b
        /*002e*/ 	.short	0x00ff


	//----- nvinfo : EIATTR_MERCURY_ISA_VERSION
	.align		4
        /*0030*/ 	.byte	0x03, 0x5f
        /*0032*/ 	.short	0x0101


	//----- nvinfo : EIATTR_VRC_CTA_INIT_COUNT
	.align		4
        /*0034*/ 	.byte	0x02, 0x4a
	.zero		1
	.zero		1


	//----- nvinfo : EIATTR_EXIT_INSTR_OFFSETS
	.align		4
        /*0038*/ 	.byte	0x04, 0x1c
        /*003a*/ 	.short	(.L_13 - .L_12)


	//   ....[0]....
.L_12:
        /*003c*/ 	.word	0x000000a0


	//----- nvinfo : EIATTR_CBANK_PARAM_SIZE
	.align		4
.L_13:
        /*0040*/ 	.byte	0x03, 0x19
        /*0042*/ 	.short	0x0010


	//----- nvinfo : EIATTR_PARAM_CBANK
	.align		4
        /*0044*/ 	.byte	0x04, 0x0a
        /*0046*/ 	.short	(.L_15 - .L_14)
	.align		4
.L_14:
        /*0048*/ 	.word	index@(.nv.constant0._Z13float_to_halfPfP6__half)
        /*004c*/ 	.short	0x0380
        /*004e*/ 	.short	0x0010


	//----- nvinfo : EIATTR_SW_WAR
	.align		4
.L_15:
        /*0050*/ 	.byte	0x04, 0x36
        /*0052*/ 	.short	(.L_17 - .L_16)
.L_16:
        /*0054*/ 	.word	0x00000008
.L_17:


//--------------------- .nv.callgraph             --------------------------
	.section	.nv.callgraph,"",@"SHT_CUDA_CALLGRAPH"
	.align	4
	.sectionentsize	8
	.align		4
        /*0000*/ 	.word	0x00000000
	.align		4
        /*0004*/ 	.word	0xffffffff
	.align		4
        /*0008*/ 	.word	0x00000000
	.align		4
        /*000c*/ 	.word	0xfffffffe
	.align		4
        /*0010*/ 	.word	0x00000000
	.align		4
        /*0014*/ 	.word	0xfffffffd
	.align		4
        /*0018*/ 	.word	0x00000000
	.align		4
        /*001c*/ 	.word	0xfffffffc


//--------------------- .text._Z13float_to_halfPfP6__half --------------------------
	.section	.text._Z13float_to_halfPfP6__half,"ax",@progbits
	.align	128
        .global         _Z13float_to_halfPfP6__half
        .type           _Z13float_to_halfPfP6__half,@function
        .size           _Z13float_to_halfPfP6__half,(.L_x_1 - _Z13float_to_halfPfP6__half)
        .other          _Z13float_to_halfPfP6__half,@"STO_CUDA_ENTRY STV_DEFAULT"
_Z13float_to_halfPfP6__half:
.text._Z13float_to_halfPfP6__half:
[----:B------:R-:W-:Y:S01]  /*0000*/  LDC R1, c[0x0][0x37c] ;  /* 0x0000df00ff017b82 */ /* 0x000fe20000000800 */
[----:B------:R-:W0:Y:S07]  /*0010*/  S2R R7, SR_CTAID.X ;  /* 0x0000000000077919 */ /* 0x000e2e0000002500 */
[----:B------:R-:W0:Y:S01]  /*0020*/  LDC.64 R2, c[0x0][0x380] ;  /* 0x0000e000ff027b82 */ /* 0x000e220000000a00 */
[----:B------:R-:W1:Y:S07]  /*0030*/  LDCU.64 UR4, c[0x0][0x358] ;  /* 0x00006b00ff0477ac */ /* 0x000e6e0008000a00 */
[----:B------:R-:W2:Y:S01]  /*0040*/  LDC.64 R4, c[0x0][0x388] ;  /* 0x0000e200ff047b82 */ /* 0x000ea20000000a00 */
[----:B0-----:R-:W-:-:S06]  /*0050*/  IMAD.WIDE.U32 R2, R7, 0x4, R2 ;  /* 0x0000000407027825 */ /* 0x001fcc00078e0002 */
[----:B-1----:R-:W3:Y:S01]  /*0060*/  LDG.E R2, desc[UR4][R2.64] ;  /* 0x0000000402027981 */ /* 0x002ee2000c1e1900 */
[----:B--2---:R-:W-:Y:S01]  /*0070*/  IMAD.WIDE.U32 R4, R7, 0x2, R4 ;  /* 0x0000000207047825 */ /* 0x004fe200078e0004 */
[----:B---3--:R-:W-:-:S05]  /*0080*/  F2FP.F16.F32.PACK_AB R0, RZ, R2 ;  /* 0x00000002ff00723e */ /* 0x008fca00000000ff */
[----:B------:R-:W-:Y:S01]  /*0090*/  STG.E.U16 desc[UR4][R4.64], R0 ;  /* 0x0000000004007986 */ /* 0x000fe2000c101504 */
[----:B------:R-:W-:Y:S05]  /*00a0*/  EXIT ;  /* 0x000000000000794d */ /* 0x000fea0003800000 */
.L_x_0:
[----:B------:R-:W-:-:S00]  /*00b0*/  BRA `(.L_x_0) ;  /* 0xfffffffc00fc7947 */ /* 0x000fc0000383ffff */
[----:B------:R-:W-:-:S00]  /*00c0*/  NOP ;  /* 0x0000000000007918 */ /* 0x000fc00000000000 */
        /* <DEDUP_REMOVED lines=11> */
.L_x_1:


//--------------------- .nv.shared.reserved.0     --------------------------
	.section	.nv.shared.reserved.0,"aw",@nobits
	.weak		__nv_reservedSMEM_offset_0_alias
	.size		__nv_reservedSMEM_offset_0_alias, 0, 64
	.other		__nv_reservedSMEM_offset_0_alias,@"STO_CUDA_RESERVED_SHARED STV_DEFAULT"
__nv_reservedSMEM_offset_0_alias:
	.zero		0
	.zero		64


//--------------------- .nv.constant0._Z13float_to_halfPfP6__half --------------------------
	.section	.nv.constant0._Z13float_to_halfPfP6__half,"a",@progbits
	.sectionflags	@""
	.align	4
.nv.constant0._Z13float_to_halfPfP6__half:
	.zero		912


//--------------------- SYMBOLS --------------------------

	.type		.nv.reservedSmem.offset0,@object
	.size		.nv.reservedSmem.offset0,0x4
